//
// Generated by NVIDIA NVVM Compiler
//
// Compiler Build ID: CL-36424714
// Cuda compilation tools, release 13.0, V13.0.88
// Based on NVVM 20.0.0
//

.version 9.0
.target sm_100
.address_size 64

	// .globl	_Z8cuda_addPfS_S_i

.visible .entry _Z8cuda_addPfS_S_i(
	.param .u64 .ptr .align 1 _Z8cuda_addPfS_S_i_param_0,
	.param .u64 .ptr .align 1 _Z8cuda_addPfS_S_i_param_1,
	.param .u64 .ptr .align 1 _Z8cuda_addPfS_S_i_param_2,
	.param .u32 _Z8cuda_addPfS_S_i_param_3
)
{
	.reg .pred 	%p<2>;
	.reg .b32 	%r<6>;
	.reg .b32 	%f<4>;
	.reg .b64 	%rd<11>;

	ld.param.u64 	%rd1, [_Z8cuda_addPfS_S_i_param_0];
	ld.param.u64 	%rd2, [_Z8cuda_addPfS_S_i_param_1];
	ld.param.u64 	%rd3, [_Z8cuda_addPfS_S_i_param_2];
	ld.param.u32 	%r2, [_Z8cuda_addPfS_S_i_param_3];
	mov.u32 	%r3, %ctaid.x;
	mov.u32 	%r4, %ntid.x;
	mov.u32 	%r5, %tid.x;
	mad.lo.s32 	%r1, %r3, %r4, %r5;
	setp.ge.s32 	%p1, %r1, %r2;
	@%p1 bra 	$L__BB0_2;
	cvta.to.global.u64 	%rd4, %rd1;
	cvta.to.global.u64 	%rd5, %rd2;
	cvta.to.global.u64 	%rd6, %rd3;
	mul.wide.s32 	%rd7, %r1, 4;
	add.s64 	%rd8, %rd4, %rd7;
	ld.global.f32 	%f1, [%rd8];
	add.s64 	%rd9, %rd5, %rd7;
	ld.global.f32 	%f2, [%rd9];
	add.f32 	%f3, %f1, %f2;
	add.s64 	%rd10, %rd6, %rd7;
	st.global.f32 	[%rd10], %f3;
$L__BB0_2:
	ret;

}


// ===== COMPILED SASS (sm_100) =====

	.target	sm_100

	.elftype	@"ET_EXEC"


//--------------------- .note.nv.tkinfo           --------------------------
	.section	.note.nv.tkinfo,"",@"SHT_NOTE"
	.sectionflags	@"SHF_NOTE_NV_TKINFO"
	.tkinfo
        /*0018*/ 	.word	0x00000002
        /*0030*/ 	.string	""
        /*0030*/ 	.string	"ptxas"
        /*0030*/ 	.string	"Cuda compilation tools, release 13.0, V13.0.88"
        /*0030*/ 	.string	"Build cuda_13.0.r13.0/compiler.36424714_0"
        /*0030*/ 	.string	"-arch sm_100 -m 64 "



//--------------------- .note.nv.cuinfo           --------------------------
	.section	.note.nv.cuinfo,"",@"SHT_NOTE"
	.sectionflags	@"SHF_NOTE_NV_CUINFO"
        /*0018*/ 	.short	0x0002
        /*001a*/ 	.short	0x0064
        /*001c*/ 	.short	0x0082
	.zero		2


//--------------------- .nv.info                  --------------------------
	.section	.nv.info,"",@"SHT_CUDA_INFO"
	.align	4


	//----- nvinfo : EIATTR_REGCOUNT
	.align		4
        /*0000*/ 	.byte	0x04, 0x2f
        /*0002*/ 	.short	(.L_1 - .L_0)
	.align		4
.L_0:
        /*0004*/ 	.word	index@(_Z8cuda_addPfS_S_i)
        /*0008*/ 	.word	0x0000000c


	//----- nvinfo : EIATTR_FRAME_SIZE
	.align		4
.L_1:
        /*000c*/ 	.byte	0x04, 0x11
        /*000e*/ 	.short	(.L_3 - .L_2)
	.align		4
.L_2:
        /*0010*/ 	.word	index@(_Z8cuda_addPfS_S_i)
        /*0014*/ 	.word	0x00000000


	//----- nvinfo : EIATTR_MIN_STACK_SIZE
	.align		4
.L_3:
        /*0018*/ 	.byte	0x04, 0x12
        /*001a*/ 	.short	(.L_5 - .L_4)
	.align		4
.L_4:
        /*001c*/ 	.word	index@(_Z8cuda_addPfS_S_i)
        /*0020*/ 	.word	0x00000000
.L_5:


//--------------------- .nv.compat                --------------------------
	.section	.nv.compat,"",@"SHT_CUDA_COMPAT_INFO"
	.align	4
        /*0000*/ 	.byte	0x02, 0x09, 0x00, 0x00, 0x02, 0x02, 0x01, 0x00, 0x02, 0x05, 0x05, 0x00, 0x03, 0x07, 0x01, 0x01
        /*0010*/ 	.byte	0x02, 0x03, 0x00, 0x00, 0x02, 0x06, 0x01, 0x00, 0x04, 0x0b, 0x08, 0x00, 0x09, 0x00, 0x00, 0x00
        /*0020*/ 	.byte	0x00, 0x00, 0x00, 0x00


//--------------------- .nv.info._Z8cuda_addPfS_S_i --------------------------
	.section	.nv.info._Z8cuda_addPfS_S_i,"",@"SHT_CUDA_INFO"
	.sectionflags	@""
	.align	4


	//----- nvinfo : EIATTR_CUDA_API_VERSION
	.align		4
        /*0000*/ 	.byte	0x04, 0x37
        /*0002*/ 	.short	(.L_7 - .L_6)
.L_6:
        /*0004*/ 	.word	0x00000082


	//----- nvinfo : EIATTR_KPARAM_INFO
	.align		4
.L_7:
        /*0008*/ 	.byte	0x04, 0x17
        /*000a*/ 	.short	(.L_9 - .L_8)
.L_8:
        /*000c*/ 	.word	0x00000000
        /*0010*/ 	.short	0x0003
        /*0012*/ 	.short	0x0018
        /*0014*/ 	.byte	0x00, 0xf0, 0x11, 0x00


	//----- nvinfo : EIATTR_KPARAM_INFO
	.align		4
.L_9:
        /*0018*/ 	.byte	0x04, 0x17
        /*001a*/ 	.short	(.L_11 - .L_10)
.L_10:
        /*001c*/ 	.word	0x00000000
        /*0020*/ 	.short	0x0002
        /*0022*/ 	.short	0x0010
        /*0024*/ 	.byte	0x00, 0xf5, 0x21, 0x00


	//----- nvinfo : EIATTR_KPARAM_INFO
	.align		4
.L_11:
        /*0028*/ 	.byte	0x04, 0x17
        /*002a*/ 	.short	(.L_13 - .L_12)
.L_12:
        /*002c*/ 	.word	0x00000000
        /*0030*/ 	.short	0x0001
        /*0032*/ 	.short	0x0008
        /*0034*/ 	.byte	0x00, 0xf5, 0x21, 0x00


	//----- nvinfo : EIATTR_KPARAM_INFO
	.align		4
.L_13:
        /*0038*/ 	.byte	0x04, 0x17
        /*003a*/ 	.short	(.L_15 - .L_14)
.L_14:
        /*003c*/ 	.word	0x00000000
        /*0040*/ 	.short	0x0000
        /*0042*/ 	.short	0x0000
        /*0044*/ 	.byte	0x00, 0xf5, 0x21, 0x00


	//----- nvinfo : EIATTR_SPARSE_MMA_MASK
	.align		4
.L_15:
        /*0048*/ 	.byte	0x03, 0x50
        /*004a*/ 	.short	0x0000


	//----- nvinfo : EIATTR_MAXREG_COUNT
	.align		4
        /*004c*/ 	.byte	0x03, 0x1b
        /*004e*/ 	.short	0x00ff


	//----- nvinfo : EIATTR_MERCURY_ISA_VERSION
	.align		4
        /*0050*/ 	.byte	0x03, 0x5f
        /*0052*/ 	.short	0x0101


	//----- nvinfo : EIATTR_VRC_CTA_INIT_COUNT
	.align		4
        /*0054*/ 	.byte	0x02, 0x4a
	.zero		1
	.zero		1


	//----- nvinfo : EIATTR_EXIT_INSTR_OFFSETS
	.align		4
        /*0058*/ 	.byte	0x04, 0x1c
        /*005a*/ 	.short	(.L_17 - .L_16)


	//   ....[0]....
.L_16:
        /*005c*/ 	.word	0x00000070


	//   ....[1]....
        /*0060*/ 	.word	0x00000130


	//----- nvinfo : EIATTR_CBANK_PARAM_SIZE
	.align		4
.L_17:
        /*0064*/ 	.byte	0x03, 0x19
        /*0066*/ 	.short	0x001c


	//----- nvinfo : EIATTR_PARAM_CBANK
	.align		4
        /*0068*/ 	.byte	0x04, 0x0a
        /*006a*/ 	.short	(.L_19 - .L_18)
	.align		4
.L_18:
        /*006c*/ 	.word	index@(.nv.constant0._Z8cuda_addPfS_S_i)
        /*0070*/ 	.short	0x0380
        /*0072*/ 	.short	0x001c


	//----- nvinfo : EIATTR_SW_WAR
	.align		4
.L_19:
        /*0074*/ 	.byte	0x04, 0x36
        /*0076*/ 	.short	(.L_21 - .L_20)
.L_20:
        /*0078*/ 	.word	0x00000008
.L_21:


//--------------------- .nv.callgraph             --------------------------
	.section	.nv.callgraph,"",@"SHT_CUDA_CALLGRAPH"
	.align	4
	.sectionentsize	8
	.align		4
        /*0000*/ 	.word	0x00000000
	.align		4
        /*0004*/ 	.word	0xffffffff
	.align		4
        /*0008*/ 	.word	0x00000000
	.align		4
        /*000c*/ 	.word	0xfffffffe
	.align		4
        /*0010*/ 	.word	0x00000000
	.align		4
        /*0014*/ 	.word	0xfffffffd
	.align		4
        /*0018*/ 	.word	0x00000000
	.align		4
        /*001c*/ 	.word	0xfffffffc


//--------------------- .text._Z8cuda_addPfS_S_i  --------------------------
	.section	.text._Z8cuda_addPfS_S_i,"ax",@progbits
	.align	128
        .global         _Z8cuda_addPfS_S_i
        .type           _Z8cuda_addPfS_S_i,@function
        .size           _Z8cuda_addPfS_S_i,(.L_x_1 - _Z8cuda_addPfS_S_i)
        .other          _Z8cuda_addPfS_S_i,@"STO_CUDA_ENTRY STV_DEFAULT"
_Z8cuda_addPfS_S_i:
.text._Z8cuda_addPfS_S_i:
[----:B------:R-:W-:Y:S01]  /*0000*/  LDC R1, c[0x0][0x37c] ;  /* 0x0000df00ff017b82 */ /* 0x000fe20000000800 */
[----:B------:R-:W0:Y:S07]  /*0010*/  S2R R0, SR_TID.X ;  /* 0x0000000000007919 */ /* 0x000e2e0000002100 */
[----:B------:R-:W0:Y:S01]  /*0020*/  S2UR UR4, SR_CTAID.X ;  /* 0x00000000000479c3 */ /* 0x000e220000002500 */
[----:B------:R-:W1:Y:S07]  /*0030*/  LDCU UR5, c[0x0][0x398] ;  /* 0x00007300ff0577ac */ /* 0x000e6e0008000800 */
[----:B------:R-:W0:Y:S02]  /*0040*/  LDC R9, c[0x0][0x360] ;  /* 0x0000d800ff097b82 */ /* 0x000e240000000800 */
[----:B0-----:R-:W-:-:S05]  /*0050*/  IMAD R9, R9, UR4, R0 ;  /* 0x0000000409097c24 */ /* 0x001fca000f8e0200 */
[----:B-1----:R-:W-:-:S13]  /*0060*/  ISETP.GE.AND P0, PT, R9, UR5, PT ;  /* 0x0000000509007c0c */ /* 0x002fda000bf06270 */
[----:B------:R-:W-:Y:S05]  /*0070*/  @P0 EXIT ;  /* 0x000000000000094d */ /* 0x000fea0003800000 */
[----:B------:R-:W0:Y:S01]  /*0080*/  LDC.64 R2, c[0x0][0x380] ;  /* 0x0000e000ff027b82 */ /* 0x000e220000000a00 */
[----:B------:R-:W1:Y:S07]  /*0090*/  LDCU.64 UR4, c[0x0][0x358] ;  /* 0x00006b00ff0477ac */ /* 0x000e6e0008000a00 */
[----:B------:R-:W2:Y:S08]  /*00a0*/  LDC.64 R4, c[0x0][0x388] ;  /* 0x0000e200ff047b82 */ /* 0x000eb00000000a00 */
[----:B------:R-:W3:Y:S01]  /*00b0*/  LDC.64 R6, c[0x0][0x390] ;  /* 0x0000e400ff067b82 */ /* 0x000ee20000000a00 */
[----:B0-----:R-:W-:-:S06]  /*00c0*/  IMAD.WIDE R2, R9, 0x4, R2 ;  /* 0x0000000409027825 */ /* 0x001fcc00078e0202 */
[----:B-1----:R-:W4:Y:S01]  /*00d0*/  LDG.E R2, desc[UR4][R2.64] ;  /* 0x0000000402027981 */ /* 0x002f22000c1e1900 */
[----:B--2---:R-:W-:-:S06]  /*00e0*/  IMAD.WIDE R4, R9, 0x4, R4 ;  /* 0x0000000409047825 */ /* 0x004fcc00078e0204 */
[----:B------:R-:W4:Y:S01]  /*00f0*/  LDG.E R5, desc[UR4][R4.64] ;  /* 0x0000000404057981 */ /* 0x000f22000c1e1900 */
[----:B---3--:R-:W-:-:S04]  /*0100*/  IMAD.WIDE R6, R9, 0x4, R6 ;  /* 0x0000000409067825 */ /* 0x008fc800078e0206 */
[----:B----4-:R-:W-:-:S05]  /*0110*/  FADD R9, R2, R5 ;  /* 0x0000000502097221 */ /* 0x010fca0000000000 */
[----:B------:R-:W-:Y:S01]  /*0120*/  STG.E desc[UR4][R6.64], R9 ;  /* 0x0000000906007986 */ /* 0x000fe2000c101904 */
[----:B------:R-:W-:Y:S05]  /*0130*/  EXIT ;  /* 0x000000000000794d */ /* 0x000fea0003800000 */
.L_x_0:
[----:B------:R-:W-:-:S00]  /*0140*/  BRA `(.L_x_0) ;  /* 0xfffffffc00fc7947 */ /* 0x000fc0000383ffff */
[----:B------:R-:W-:-:S00]  /*0150*/  NOP ;  /* 0x0000000000007918 */ /* 0x000fc00000000000 */
        /* <DEDUP_REMOVED lines=10> */
.L_x_1:


//--------------------- .nv.shared.reserved.0     --------------------------
	.section	.nv.shared.reserved.0,"aw",@nobits
	.weak		__nv_reservedSMEM_offset_0_alias
	.size		__nv_reservedSMEM_offset_0_alias, 0, 64
	.other		__nv_reservedSMEM_offset_0_alias,@"STO_CUDA_RESERVED_SHARED STV_DEFAULT"
__nv_reservedSMEM_offset_0_alias:
	.zero		0
	.zero		64


//--------------------- .nv.constant0._Z8cuda_addPfS_S_i --------------------------
	.section	.nv.constant0._Z8cuda_addPfS_S_i,"a",@progbits
	.sectionflags	@""
	.align	4
.nv.constant0._Z8cuda_addPfS_S_i:
	.zero		924


//--------------------- SYMBOLS --------------------------

	.type		.nv.reservedSmem.offset0,@object
	.size		.nv.reservedSmem.offset0,0x4
